//
// Generated by NVIDIA NVVM Compiler
//
// Compiler Build ID: CL-36424714
// Cuda compilation tools, release 13.0, V13.0.88
// Based on NVVM 20.0.0
//

.version 9.0
.target sm_100
.address_size 64

	// .globl	_Z13simple_kernelPf
.const .align 4 .b8 const_angle[1440];
.const .align 4 .f32 const_one;

.visible .entry _Z13simple_kernelPf(
	.param .u64 .ptr .align 1 _Z13simple_kernelPf_param_0
)
{
	.reg .pred 	%p<2>;
	.reg .b32 	%r<5>;
	.reg .b32 	%f<2>;
	.reg .b64 	%rd<7>;

	ld.param.u64 	%rd1, [_Z13simple_kernelPf_param_0];
	mov.u32 	%r2, %ctaid.x;
	mov.u32 	%r3, %ntid.x;
	mov.u32 	%r4, %tid.x;
	mad.lo.s32 	%r1, %r2, %r3, %r4;
	setp.gt.s32 	%p1, %r1, 359;
	@%p1 bra 	$L__BB0_2;
	cvta.to.global.u64 	%rd2, %rd1;
	mul.wide.s32 	%rd3, %r1, 4;
	mov.u64 	%rd4, const_angle;
	add.s64 	%rd5, %rd4, %rd3;
	ld.const.f32 	%f1, [%rd5];
	add.s64 	%rd6, %rd2, %rd3;
	st.global.f32 	[%rd6], %f1;
$L__BB0_2:
	ret;

}
	// .globl	_Z17simple_kernel_onePf
.visible .entry _Z17simple_kernel_onePf(
	.param .u64 .ptr .align 1 _Z17simple_kernel_onePf_param_0
)
{
	.reg .pred 	%p<2>;
	.reg .b32 	%r<5>;
	.reg .b32 	%f<6>;
	.reg .b64 	%rd<7>;

	ld.param.u64 	%rd1, [_Z17simple_kernel_onePf_param_0];
	mov.u32 	%r2, %ctaid.x;
	mov.u32 	%r3, %ntid.x;
	mov.u32 	%r4, %tid.x;
	mad.lo.s32 	%r1, %r2, %r3, %r4;
	setp.gt.s32 	%p1, %r1, 359;
	@%p1 bra 	$L__BB1_2;
	cvta.to.global.u64 	%rd2, %rd1;
	ld.const.f32 	%f1, [const_one];
	mul.wide.s32 	%rd3, %r1, 4;
	mov.u64 	%rd4, const_angle;
	add.s64 	%rd5, %rd4, %rd3;
	ld.const.f32 	%f2, [%rd5];
	add.f32 	%f3, %f1, %f2;
	add.f32 	%f4, %f1, %f3;
	add.f32 	%f5, %f1, %f4;
	add.s64 	%rd6, %rd2, %rd3;
	st.global.f32 	[%rd6], %f5;
$L__BB1_2:
	ret;

}


// ===== COMPILED SASS (sm_100) =====

	.target	sm_100

	.elftype	@"ET_EXEC"


//--------------------- .note.nv.tkinfo           --------------------------
	.section	.note.nv.tkinfo,"",@"SHT_NOTE"
	.sectionflags	@"SHF_NOTE_NV_TKINFO"
	.tkinfo
        /*0018*/ 	.word	0x00000002
        /*0030*/ 	.string	""
        /*0030*/ 	.string	"ptxas"
        /*0030*/ 	.string	"Cuda compilation tools, release 13.0, V13.0.88"
        /*0030*/ 	.string	"Build cuda_13.0.r13.0/compiler.36424714_0"
        /*0030*/ 	.string	"-arch sm_100 -m 64 "



//--------------------- .note.nv.cuinfo           --------------------------
	.section	.note.nv.cuinfo,"",@"SHT_NOTE"
	.sectionflags	@"SHF_NOTE_NV_CUINFO"
        /*0018*/ 	.short	0x0002
        /*001a*/ 	.short	0x0064
        /*001c*/ 	.short	0x0082
	.zero		2


//--------------------- .nv.info                  --------------------------
	.section	.nv.info,"",@"SHT_CUDA_INFO"
	.align	4


	//----- nvinfo : EIATTR_REGCOUNT
	.align		4
        /*0000*/ 	.byte	0x04, 0x2f
        /*0002*/ 	.short	(.L_3 - .L_2)
	.align		4
.L_2:
        /*0004*/ 	.word	index@(_Z13simple_kernelPf)
        /*0008*/ 	.word	0x00000008


	//----- nvinfo : EIATTR_FRAME_SIZE
	.align		4
.L_3:
        /*000c*/ 	.byte	0x04, 0x11
        /*000e*/ 	.short	(.L_5 - .L_4)
	.align		4
.L_4:
        /*0010*/ 	.word	index@(_Z13simple_kernelPf)
        /*0014*/ 	.word	0x00000000


	//----- nvinfo : EIATTR_REGCOUNT
	.align		4
.L_5:
        /*0018*/ 	.byte	0x04, 0x2f
        /*001a*/ 	.short	(.L_7 - .L_6)
	.align		4
.L_6:
        /*001c*/ 	.word	index@(_Z17simple_kernel_onePf)
        /*0020*/ 	.word	0x00000008


	//----- nvinfo : EIATTR_FRAME_SIZE
	.align		4
.L_7:
        /*0024*/ 	.byte	0x04, 0x11
        /*0026*/ 	.short	(.L_9 - .L_8)
	.align		4
.L_8:
        /*0028*/ 	.word	index@(_Z17simple_kernel_onePf)
        /*002c*/ 	.word	0x00000000


	//----- nvinfo : EIATTR_MIN_STACK_SIZE
	.align		4
.L_9:
        /*0030*/ 	.byte	0x04, 0x12
        /*0032*/ 	.short	(.L_11 - .L_10)
	.align		4
.L_10:
        /*0034*/ 	.word	index@(_Z17simple_kernel_onePf)
        /*0038*/ 	.word	0x00000000


	//----- nvinfo : EIATTR_MIN_STACK_SIZE
	.align		4
.L_11:
        /*003c*/ 	.byte	0x04, 0x12
        /*003e*/ 	.short	(.L_13 - .L_12)
	.align		4
.L_12:
        /*0040*/ 	.word	index@(_Z13simple_kernelPf)
        /*0044*/ 	.word	0x00000000
.L_13:


//--------------------- .nv.compat                --------------------------
	.section	.nv.compat,"",@"SHT_CUDA_COMPAT_INFO"
	.align	4
        /*0000*/ 	.byte	0x02, 0x09, 0x00, 0x00, 0x02, 0x02, 0x01, 0x00, 0x02, 0x05, 0x05, 0x00, 0x03, 0x07, 0x01, 0x01
        /*0010*/ 	.byte	0x02, 0x03, 0x00, 0x00, 0x02, 0x06, 0x01, 0x00, 0x04, 0x0b, 0x08, 0x00, 0x09, 0x00, 0x00, 0x00
        /*0020*/ 	.byte	0x00, 0x00, 0x00, 0x00


//--------------------- .nv.info._Z17simple_kernel_onePf --------------------------
	.section	.nv.info._Z17simple_kernel_onePf,"",@"SHT_CUDA_INFO"
	.sectionflags	@""
	.align	4


	//----- nvinfo : EIATTR_CUDA_API_VERSION
	.align		4
        /*0000*/ 	.byte	0x04, 0x37
        /*0002*/ 	.short	(.L_15 - .L_14)
.L_14:
        /*0004*/ 	.word	0x00000082


	//----- nvinfo : EIATTR_KPARAM_INFO
	.align		4
.L_15:
        /*0008*/ 	.byte	0x04, 0x17
        /*000a*/ 	.short	(.L_17 - .L_16)
.L_16:
        /*000c*/ 	.word	0x00000000
        /*0010*/ 	.short	0x0000
        /*0012*/ 	.short	0x0000
        /*0014*/ 	.byte	0x00, 0xf5, 0x21, 0x00


	//----- nvinfo : EIATTR_SPARSE_MMA_MASK
	.align		4
.L_17:
        /*0018*/ 	.byte	0x03, 0x50
        /*001a*/ 	.short	0x0000


	//----- nvinfo : EIATTR_MAXREG_COUNT
	.align		4
        /*001c*/ 	.byte	0x03, 0x1b
        /*001e*/ 	.short	0x00ff


	//----- nvinfo : EIATTR_MERCURY_ISA_VERSION
	.align		4
        /*0020*/ 	.byte	0x03, 0x5f
        /*0022*/ 	.short	0x0101


	//----- nvinfo : EIATTR_VRC_CTA_INIT_COUNT
	.align		4
        /*0024*/ 	.byte	0x02, 0x4a
	.zero		1
	.zero		1


	//----- nvinfo : EIATTR_EXIT_INSTR_OFFSETS
	.align		4
        /*0028*/ 	.byte	0x04, 0x1c
        /*002a*/ 	.short	(.L_19 - .L_18)


	//   ....[0]....
.L_18:
        /*002c*/ 	.word	0x00000060


	//   ....[1]....
        /*0030*/ 	.word	0x00000130


	//----- nvinfo : EIATTR_CBANK_PARAM_SIZE
	.align		4
.L_19:
        /*0034*/ 	.byte	0x03, 0x19
        /*0036*/ 	.short	0x0008


	//----- nvinfo : EIATTR_PARAM_CBANK
	.align		4
        /*0038*/ 	.byte	0x04, 0x0a
        /*003a*/ 	.short	(.L_21 - .L_20)
	.align		4
.L_20:
        /*003c*/ 	.word	index@(.nv.constant0._Z17simple_kernel_onePf)
        /*0040*/ 	.short	0x0380
        /*0042*/ 	.short	0x0008


	//----- nvinfo : EIATTR_SW_WAR
	.align		4
.L_21:
        /*0044*/ 	.byte	0x04, 0x36
        /*0046*/ 	.short	(.L_23 - .L_22)
.L_22:
        /*0048*/ 	.word	0x00000008
.L_23:


//--------------------- .nv.info._Z13simple_kernelPf --------------------------
	.section	.nv.info._Z13simple_kernelPf,"",@"SHT_CUDA_INFO"
	.sectionflags	@""
	.align	4


	//----- nvinfo : EIATTR_CUDA_API_VERSION
	.align		4
        /*0000*/ 	.byte	0x04, 0x37
        /*0002*/ 	.short	(.L_25 - .L_24)
.L_24:
        /*0004*/ 	.word	0x00000082


	//----- nvinfo : EIATTR_KPARAM_INFO
	.align		4
.L_25:
        /*0008*/ 	.byte	0x04, 0x17
        /*000a*/ 	.short	(.L_27 - .L_26)
.L_26:
        /*000c*/ 	.word	0x00000000
        /*0010*/ 	.short	0x0000
        /*0012*/ 	.short	0x0000
        /*0014*/ 	.byte	0x00, 0xf5, 0x21, 0x00


	//----- nvinfo : EIATTR_SPARSE_MMA_MASK
	.align		4
.L_27:
        /*0018*/ 	.byte	0x03, 0x50
        /*001a*/ 	.short	0x0000


	//----- nvinfo : EIATTR_MAXREG_COUNT
	.align		4
        /*001c*/ 	.byte	0x03, 0x1b
        /*001e*/ 	.short	0x00ff


	//----- nvinfo : EIATTR_MERCURY_ISA_VERSION
	.align		4
        /*0020*/ 	.byte	0x03, 0x5f
        /*0022*/ 	.short	0x0101


	//----- nvinfo : EIATTR_VRC_CTA_INIT_COUNT
	.align		4
        /*0024*/ 	.byte	0x02, 0x4a
	.zero		1
	.zero		1


	//----- nvinfo : EIATTR_EXIT_INSTR_OFFSETS
	.align		4
        /*0028*/ 	.byte	0x04, 0x1c
        /*002a*/ 	.short	(.L_29 - .L_28)


	//   ....[0]....
.L_28:
        /*002c*/ 	.word	0x00000060


	//   ....[1]....
        /*0030*/ 	.word	0x000000f0


	//----- nvinfo : EIATTR_CBANK_PARAM_SIZE
	.align		4
.L_29:
        /*0034*/ 	.byte	0x03, 0x19
        /*0036*/ 	.short	0x0008


	//----- nvinfo : EIATTR_PARAM_CBANK
	.align		4
        /*0038*/ 	.byte	0x04, 0x0a
        /*003a*/ 	.short	(.L_31 - .L_30)
	.align		4
.L_30:
        /*003c*/ 	.word	index@(.nv.constant0._Z13simple_kernelPf)
        /*0040*/ 	.short	0x0380
        /*0042*/ 	.short	0x0008


	//----- nvinfo : EIATTR_SW_WAR
	.align		4
.L_31:
        /*0044*/ 	.byte	0x04, 0x36
        /*0046*/ 	.short	(.L_33 - .L_32)
.L_32:
        /*0048*/ 	.word	0x00000008
.L_33:


//--------------------- .nv.callgraph             --------------------------
	.section	.nv.callgraph,"",@"SHT_CUDA_CALLGRAPH"
	.align	4
	.sectionentsize	8
	.align		4
        /*0000*/ 	.word	0x00000000
	.align		4
        /*0004*/ 	.word	0xffffffff
	.align		4
        /*0008*/ 	.word	0x00000000
	.align		4
        /*000c*/ 	.word	0xfffffffe
	.align		4
        /*0010*/ 	.word	0x00000000
	.align		4
        /*0014*/ 	.word	0xfffffffd
	.align		4
        /*0018*/ 	.word	0x00000000
	.align		4
        /*001c*/ 	.word	0xfffffffc


//--------------------- .nv.constant3             --------------------------
	.section	.nv.constant3,"a",@progbits
	.align	4
.nv.constant3:
	.type		const_angle,@object
	.size		const_angle,(const_one - const_angle)
const_angle:
	.zero		1440
	.type		const_one,@object
	.size		const_one,(.L_1 - const_one)
const_one:
	.zero		4
.L_1:


//--------------------- .text._Z17simple_kernel_onePf --------------------------
	.section	.text._Z17simple_kernel_onePf,"ax",@progbits
	.align	128
        .global         _Z17simple_kernel_onePf
        .type           _Z17simple_kernel_onePf,@function
        .size           _Z17simple_kernel_onePf,(.L_x_2 - _Z17simple_kernel_onePf)
        .other          _Z17simple_kernel_onePf,@"STO_CUDA_ENTRY STV_DEFAULT"
_Z17simple_kernel_onePf:
.text._Z17simple_kernel_onePf:
[----:B------:R-:W-:Y:S01]  /*0000*/  LDC R1, c[0x0][0x37c] ;  /* 0x0000df00ff017b82 */ /* 0x000fe20000000800 */
[----:B------:R-:W0:Y:S07]  /*0010*/  S2R R3, SR_TID.X ;  /* 0x0000000000037919 */ /* 0x000e2e0000002100 */
[----:B------:R-:W0:Y:S08]  /*0020*/  S2UR UR4, SR_CTAID.X ;  /* 0x00000000000479c3 */ /* 0x000e300000002500 */
[----:B------:R-:W0:Y:S02]  /*0030*/  LDC R2, c[0x0][0x360] ;  /* 0x0000d800ff027b82 */ /* 0x000e240000000800 */
[----:B0-----:R-:W-:-:S05]  /*0040*/  IMAD R2, R2, UR4, R3 ;  /* 0x0000000402027c24 */ /* 0x001fca000f8e0203 */
[----:B------:R-:W-:-:S13]  /*0050*/  ISETP.GT.AND P0, PT, R2, 0x167, PT ;  /* 0x000001670200780c */ /* 0x000fda0003f04270 */
[----:B------:R-:W-:Y:S05]  /*0060*/  @P0 EXIT ;  /* 0x000000000000094d */ /* 0x000fea0003800000 */
[----:B------:R-:W-:Y:S01]  /*0070*/  IMAD.WIDE R2, R2, 0x4, RZ ;  /* 0x0000000402027825 */ /* 0x000fe200078e02ff */
[----:B------:R-:W0:Y:S02]  /*0080*/  LDCU UR6, c[0x3][0x5a0] ;  /* 0x00c0b400ff0677ac */ /* 0x000e240008000800 */
[----:B------:R-:W-:Y:S01]  /*0090*/  MOV R4, R2 ;  /* 0x0000000200047202 */ /* 0x000fe20000000f00 */
[----:B------:R-:W1:Y:S03]  /*00a0*/  LDCU.64 UR8, c[0x0][0x380] ;  /* 0x00007000ff0877ac */ /* 0x000e660008000a00 */
[----:B------:R-:W0:Y:S01]  /*00b0*/  LDC R0, c[0x3][R4] ;  /* 0x00c0000004007b82 */ /* 0x000e220000000800 */
[----:B------:R-:W2:Y:S01]  /*00c0*/  LDCU.64 UR4, c[0x0][0x358] ;  /* 0x00006b00ff0477ac */ /* 0x000ea20008000a00 */
[----:B-1----:R-:W-:-:S04]  /*00d0*/  IADD3 R2, P0, PT, R2, UR8, RZ ;  /* 0x0000000802027c10 */ /* 0x002fc8000ff1e0ff */
[----:B------:R-:W-:Y:S01]  /*00e0*/  IADD3.X R3, PT, PT, R3, UR9, RZ, P0, !PT ;  /* 0x0000000903037c10 */ /* 0x000fe200087fe4ff */
[----:B0-----:R-:W-:-:S04]  /*00f0*/  FADD R0, R0, UR6 ;  /* 0x0000000600007e21 */ /* 0x001fc80008000000 */
[----:B------:R-:W-:-:S04]  /*0100*/  FADD R0, R0, UR6 ;  /* 0x0000000600007e21 */ /* 0x000fc80008000000 */
[----:B------:R-:W-:-:S05]  /*0110*/  FADD R5, R0, UR6 ;  /* 0x0000000600057e21 */ /* 0x000fca0008000000 */
[----:B--2---:R-:W-:Y:S01]  /*0120*/  STG.E desc[UR4][R2.64], R5 ;  /* 0x0000000502007986 */ /* 0x004fe2000c101904 */
[----:B------:R-:W-:Y:S05]  /*0130*/  EXIT ;  /* 0x000000000000794d */ /* 0x000fea0003800000 */
.L_x_0:
[----:B------:R-:W-:-:S00]  /*0140*/  BRA `(.L_x_0) ;  /* 0xfffffffc00fc7947 */ /* 0x000fc0000383ffff */
[----:B------:R-:W-:-:S00]  /*0150*/  NOP ;  /* 0x0000000000007918 */ /* 0x000fc00000000000 */
        /* <DEDUP_REMOVED lines=10> */
.L_x_2:


//--------------------- .text._Z13simple_kernelPf --------------------------
	.section	.text._Z13simple_kernelPf,"ax",@progbits
	.align	128
        .global         _Z13simple_kernelPf
        .type           _Z13simple_kernelPf,@function
        .size           _Z13simple_kernelPf,(.L_x_3 - _Z13simple_kernelPf)
        .other          _Z13simple_kernelPf,@"STO_CUDA_ENTRY STV_DEFAULT"
_Z13simple_kernelPf:
.text._Z13simple_kernelPf:
        /* <DEDUP_REMOVED lines=8> */
[----:B------:R-:W0:Y:S02]  /*0080*/  LDCU.64 UR6, c[0x0][0x380] ;  /* 0x00007000ff0677ac */ /* 0x000e240008000a00 */
[----:B------:R-:W-:Y:S01]  /*0090*/  MOV R0, R2 ;  /* 0x0000000200007202 */ /* 0x000fe20000000f00 */
[----:B------:R-:W1:Y:S03]  /*00a0*/  LDCU.64 UR4, c[0x0][0x358] ;  /* 0x00006b00ff0477ac */ /* 0x000e660008000a00 */
[----:B------:R-:W1:Y:S01]  /*00b0*/  LDC R5, c[0x3][R0] ;  /* 0x00c0000000057b82 */ /* 0x000e620000000800 */
[----:B0-----:R-:W-:-:S04]  /*00c0*/  IADD3 R2, P0, PT, R2, UR6, RZ ;  /* 0x0000000602027c10 */ /* 0x001fc8000ff1e0ff */
[----:B------:R-:W-:-:S05]  /*00d0*/  IADD3.X R3, PT, PT, R3, UR7, RZ, P0, !PT ;  /* 0x0000000703037c10 */ /* 0x000fca00087fe4ff */
[----:B-1----:R-:W-:Y:S01]  /*00e0*/  STG.E desc[UR4][R2.64], R5 ;  /* 0x0000000502007986 */ /* 0x002fe2000c101904 */
[----:B------:R-:W-:Y:S05]  /*00f0*/  EXIT ;  /* 0x000000000000794d */ /* 0x000fea0003800000 */
.L_x_1:
        /* <DEDUP_REMOVED lines=16> */
.L_x_3:


//--------------------- .nv.shared.reserved.0     --------------------------
	.section	.nv.shared.reserved.0,"aw",@nobits
	.weak		__nv_reservedSMEM_offset_0_alias
	.size		__nv_reservedSMEM_offset_0_alias, 0, 64
	.other		__nv_reservedSMEM_offset_0_alias,@"STO_CUDA_RESERVED_SHARED STV_DEFAULT"
__nv_reservedSMEM_offset_0_alias:
	.zero		0
	.zero		64


//--------------------- .nv.constant0._Z17simple_kernel_onePf --------------------------
	.section	.nv.constant0._Z17simple_kernel_onePf,"a",@progbits
	.sectionflags	@""
	.align	4
.nv.constant0._Z17simple_kernel_onePf:
	.zero		904


//--------------------- .nv.constant0._Z13simple_kernelPf --------------------------
	.section	.nv.constant0._Z13simple_kernelPf,"a",@progbits
	.sectionflags	@""
	.align	4
.nv.constant0._Z13simple_kernelPf:
	.zero		904


//--------------------- SYMBOLS --------------------------

	.type		.nv.reservedSmem.offset0,@object
	.size		.nv.reservedSmem.offset0,0x4
